	.headerflags	@"EF_CUDA_TEXMODE_UNIFIED EF_CUDA_64BIT_ADDRESS EF_CUDA_ACCELERATORS EF_CUDA_SM90 EF_CUDA_VIRTUAL_SM(EF_CUDA_SM90)"
	.elftype	@"ET_EXEC"


//--------------------- .nv.info                  --------------------------
	.section	.nv.info,"",@"SHT_CUDA_INFO"
	.align	4


	//----- nvinfo : EIATTR_REGCOUNT
	.align		4
        /*0000*/ 	.byte	0x04, 0x2f
        /*0002*/ 	.short	(.L_1 - .L_0)
	.align		4
.L_0:
        /*0004*/ 	.word	index@(triton_poi_fused__softmax_2)
        /*0008*/ 	.word	0x0000000e


	//----- nvinfo : EIATTR_MIN_STACK_SIZE
	.align		4
.L_1:
        /*000c*/ 	.byte	0x04, 0x12
        /*000e*/ 	.short	(.L_3 - .L_2)
	.align		4
.L_2:
        /*0010*/ 	.word	index@(triton_poi_fused__softmax_2)
        /*0014*/ 	.word	0x00000000


	//----- nvinfo : EIATTR_FRAME_SIZE
	.align		4
.L_3:
        /*0018*/ 	.byte	0x04, 0x11
        /*001a*/ 	.short	(.L_5 - .L_4)
	.align		4
.L_4:
        /*001c*/ 	.word	index@(triton_poi_fused__softmax_2)
        /*0020*/ 	.word	0x00000000


	//----- nvinfo : EIATTR_MIN_STACK_SIZE
	.align		4
.L_5:
        /*0024*/ 	.byte	0x04, 0x12
        /*0026*/ 	.short	(.L_7 - .L_6)
	.align		4
.L_6:
        /*0028*/ 	.word	index@(triton_poi_fused__softmax_2)
        /*002c*/ 	.word	0x00000000
.L_7:


//--------------------- .nv.info.triton_poi_fused__softmax_2 --------------------------
	.section	.nv.info.triton_poi_fused__softmax_2,"",@"SHT_CUDA_INFO"
	.sectionflags	@""
	.align	4


	//----- nvinfo : EIATTR_CUDA_API_VERSION
	.align		4
        /*0000*/ 	.byte	0x04, 0x37
        /*0002*/ 	.short	(.L_9 - .L_8)
.L_8:
        /*0004*/ 	.word	0x0000007c


	//----- nvinfo : EIATTR_KPARAM_INFO
	.align		4
.L_9:
        /*0008*/ 	.byte	0x04, 0x17
        /*000a*/ 	.short	(.L_11 - .L_10)
.L_10:
        /*000c*/ 	.word	0x00000000
        /*0010*/ 	.short	0x0003
        /*0012*/ 	.short	0x0018
        /*0014*/ 	.byte	0x00, 0xf0, 0x11, 0x00


	//----- nvinfo : EIATTR_KPARAM_INFO
	.align		4
.L_11:
        /*0018*/ 	.byte	0x04, 0x17
        /*001a*/ 	.short	(.L_13 - .L_12)
.L_12:
        /*001c*/ 	.word	0x00000000
        /*0020*/ 	.short	0x0002
        /*0022*/ 	.short	0x0010
        /*0024*/ 	.byte	0x00, 0xf4, 0x21, 0x00


	//----- nvinfo : EIATTR_KPARAM_INFO
	.align		4
.L_13:
        /*0028*/ 	.byte	0x04, 0x17
        /*002a*/ 	.short	(.L_15 - .L_14)
.L_14:
        /*002c*/ 	.word	0x00000000
        /*0030*/ 	.short	0x0001
        /*0032*/ 	.short	0x0008
        /*0034*/ 	.byte	0x00, 0xf4, 0x21, 0x00


	//----- nvinfo : EIATTR_KPARAM_INFO
	.align		4
.L_15:
        /*0038*/ 	.byte	0x04, 0x17
        /*003a*/ 	.short	(.L_17 - .L_16)
.L_16:
        /*003c*/ 	.word	0x00000000
        /*0040*/ 	.short	0x0000
        /*0042*/ 	.short	0x0000
        /*0044*/ 	.byte	0x00, 0xf4, 0x21, 0x00


	//----- nvinfo : EIATTR_SPARSE_MMA_MASK
	.align		4
.L_17:
        /*0048*/ 	.byte	0x03, 0x50
        /*004a*/ 	.short	0x0000


	//----- nvinfo : EIATTR_MAXREG_COUNT
	.align		4
        /*004c*/ 	.byte	0x03, 0x1b
        /*004e*/ 	.short	0x00ff


	//----- nvinfo : EIATTR_EXIT_INSTR_OFFSETS
	.align		4
        /*0050*/ 	.byte	0x04, 0x1c
        /*0052*/ 	.short	(.L_19 - .L_18)


	//   ....[0]....
.L_18:
        /*0054*/ 	.word	0x00000250


	//   ....[1]....
        /*0058*/ 	.word	0x00000270


	//----- nvinfo : EIATTR_REQNTID
	.align		4
.L_19:
        /*005c*/ 	.byte	0x04, 0x10
        /*005e*/ 	.short	(.L_21 - .L_20)
.L_20:
        /*0060*/ 	.word	0x00000080
        /*0064*/ 	.word	0x00000001
        /*0068*/ 	.word	0x00000001


	//----- nvinfo : EIATTR_CBANK_PARAM_SIZE
	.align		4
.L_21:
        /*006c*/ 	.byte	0x03, 0x19
        /*006e*/ 	.short	0x001c


	//----- nvinfo : EIATTR_PARAM_CBANK
	.align		4
        /*0070*/ 	.byte	0x04, 0x0a
        /*0072*/ 	.short	(.L_23 - .L_22)
	.align		4
.L_22:
        /*0074*/ 	.word	index@(.nv.constant0.triton_poi_fused__softmax_2)
        /*0078*/ 	.short	0x0210
        /*007a*/ 	.short	0x001c


	//----- nvinfo : EIATTR_SW_WAR
	.align		4
.L_23:
        /*007c*/ 	.byte	0x04, 0x36
        /*007e*/ 	.short	(.L_25 - .L_24)
.L_24:
        /*0080*/ 	.word	0x00000008
.L_25:


//--------------------- .nv.callgraph             --------------------------
	.section	.nv.callgraph,"",@"SHT_CUDA_CALLGRAPH"
	.align	4
	.sectionentsize	8
	.align		4
        /*0000*/ 	.word	0x00000000
	.align		4
        /*0004*/ 	.word	0xffffffff
	.align		4
        /*0008*/ 	.word	0x00000000
	.align		4
        /*000c*/ 	.word	0xfffffffe
	.align		4
        /*0010*/ 	.word	0x00000000
	.align		4
        /*0014*/ 	.word	0xfffffffd
	.align		4
        /*0018*/ 	.word	0x00000000
	.align		4
        /*001c*/ 	.word	0xfffffffc


//--------------------- .text.triton_poi_fused__softmax_2 --------------------------
	.section	.text.triton_poi_fused__softmax_2,"ax",@progbits
	.align	128
        .global         triton_poi_fused__softmax_2
        .type           triton_poi_fused__softmax_2,@function
        .size           triton_poi_fused__softmax_2,(.L_x_1 - triton_poi_fused__softmax_2)
        .other          triton_poi_fused__softmax_2,@"STO_CUDA_ENTRY STV_DEFAULT"
triton_poi_fused__softmax_2:
.text.triton_poi_fused__softmax_2:
[----:B------:R-:W0:Y:S02]  /*0000*/  LDC R1, c[0x0][0x28] ;  /* 0x00000a00ff017b82 */ /* 0x000e240000000800 */
[----:B------:R-:W1:Y:S01]  /*0010*/  S2R R8, SR_TID.X ;  /* 0x0000000000087919 */ /* 0x000e620000002100 */
[----:B------:R-:W2:Y:S01]  /*0020*/  LDC.64 R2, c[0x0][0x210] ;  /* 0x00008400ff027b82 */ /* 0x000ea20000000a00 */
[----:B------:R-:W-:Y:S01]  /*0030*/  ULDC.64 UR4, c[0x0][0x208] ;  /* 0x0000820000047ab9 */ /* 0x000fe20000000a00 */
[----:B------:R-:W3:Y:S06]  /*0040*/  S2R R9, SR_CTAID.X ;  /* 0x0000000000097919 */ /* 0x000eec0000002500 */
[----:B------:R-:W4:Y:S08]  /*0050*/  LDC.64 R4, c[0x0][0x218] ;  /* 0x00008600ff047b82 */ /* 0x000f300000000a00 */
[----:B------:R-:W5:Y:S01]  /*0060*/  LDC.64 R6, c[0x0][0x220] ;  /* 0x00008800ff067b82 */ /* 0x000f620000000a00 */
[----:B-1----:R-:W-:-:S04]  /*0070*/  LOP3.LUT R8, R8, 0x7f, RZ, 0xc0, !PT ;  /* 0x0000007f08087812 */ /* 0x002fc800078ec0ff */
[----:B---3--:R-:W-:Y:S01]  /*0080*/  LEA R9, R9, R8, 0x7 ;  /* 0x0000000809097211 */ /* 0x008fe200078e38ff */
[----:B------:R-:W-:-:S03]  /*0090*/  HFMA2.MMA R8, -RZ, RZ, 0, 0 ;  /* 0x00000000ff087435 */ /* 0x000fc600000001ff */
[C---:B------:R-:W-:Y:S01]  /*00a0*/  ISETP.GE.AND P3, PT, R9.reuse, 0x1c0, PT ;  /* 0x000001c00900780c */ /* 0x040fe20003f66270 */
[----:B--2---:R-:W-:-:S06]  /*00b0*/  IMAD.WIDE R2, R9, 0x4, R2 ;  /* 0x0000000409027825 */ /* 0x004fcc00078e0202 */
[----:B------:R-:W-:Y:S01]  /*00c0*/  IMAD.HI R0, R9, -0x6db6db6d, R8 ;  /* 0x9249249309007827 */ /* 0x000fe200078e0208 */
[----:B------:R-:W-:-:S04]  /*00d0*/  MOV R9, RZ ;  /* 0x000000ff00097202 */ /* 0x000fc80000000f00 */
[----:B------:R-:W-:-:S04]  /*00e0*/  SHF.R.U32.HI R11, RZ, 0x1f, R0 ;  /* 0x0000001fff0b7819 */ /* 0x000fc80000011600 */
[----:B------:R-:W-:Y:S01]  /*00f0*/  LEA.HI.SX32 R11, R0, R11, 0x1e ;  /* 0x0000000b000b7211 */ /* 0x000fe200078ff2ff */
[----:B------:R-:W-:-:S04]  /*0100*/  HFMA2.MMA R0, -RZ, RZ, 0, 0 ;  /* 0x00000000ff007435 */ /* 0x000fc800000001ff */
[----:B----4-:R-:W-:-:S05]  /*0110*/  IMAD.WIDE R4, R11, 0x4, R4 ;  /* 0x000000040b047825 */ /* 0x010fca00078e0204 */
[----:B------:R-:W2:Y:S04]  /*0120*/  @!P3 LDG.E.EL R9, desc[UR4][R4.64] ;  /* 0x000000040409b981 */ /* 0x000ea8000c2e1900 */
[----:B------:R-:W2:Y:S01]  /*0130*/  @!P3 LDG.E R0, desc[UR4][R2.64] ;  /* 0x000000040200b981 */ /* 0x000ea2000c1e1900 */
[----:B------:R-:W-:Y:S01]  /*0140*/  MOV R10, RZ ;  /* 0x000000ff000a7202 */ /* 0x000fe20000000f00 */
[----:B-----5:R-:W-:-:S05]  /*0150*/  IMAD.WIDE R6, R11, 0x4, R6 ;  /* 0x000000040b067825 */ /* 0x020fca00078e0206 */
[----:B------:R-:W3:Y:S01]  /*0160*/  @!P3 LDG.E.EL R10, desc[UR4][R6.64] ;  /* 0x00000004060ab981 */ /* 0x000ee2000c2e1900 */
[----:B--2---:R-:W-:-:S04]  /*0170*/  FADD R0, -R9, R0 ;  /* 0x0000000009007221 */ /* 0x004fc80000000100 */
[----:B------:R-:W-:-:S05]  /*0180*/  FMUL R0, R0, 1.4426950216293334961 ;  /* 0x3fb8aa3b00007820 */ /* 0x000fca0000400000 */
[----:B------:R-:W-:Y:S02]  /*0190*/  FSETP.GEU.AND P1, PT, R0, -126, PT ;  /* 0xc2fc00000000780b */ /* 0x000fe40003f2e000 */
[C---:B---3--:R-:W-:Y:S02]  /*01a0*/  FSETP.GT.AND P0, PT, |R10|.reuse, 8.50705917302346158658e+37, PT ;  /* 0x7e8000000a00780b */ /* 0x048fe40003f04200 */
[----:B------:R-:W-:-:S09]  /*01b0*/  FSETP.GEU.AND P2, PT, |R10|, 1.175494350822287508e-38, PT ;  /* 0x008000000a00780b */ /* 0x000fd20003f4e200 */
[----:B------:R-:W-:-:S04]  /*01c0*/  @!P1 FMUL R0, R0, 0.5 ;  /* 0x3f00000000009820 */ /* 0x000fc80000400000 */
[----:B------:R-:W1:Y:S01]  /*01d0*/  MUFU.EX2 R8, R0 ;  /* 0x0000000000087308 */ /* 0x000e620000000800 */
[----:B------:R-:W-:-:S04]  /*01e0*/  @P0 FMUL R10, R10, 0.25 ;  /* 0x3e8000000a0a0820 */ /* 0x000fc80000400000 */
[----:B------:R-:W-:-:S04]  /*01f0*/  @!P2 FMUL R10, R10, 16777216 ;  /* 0x4b8000000a0aa820 */ /* 0x000fc80000400000 */
[----:B------:R-:W2:Y:S01]  /*0200*/  MUFU.RCP R5, R10 ;  /* 0x0000000a00057308 */ /* 0x000ea20000001000 */
[----:B-1----:R-:W-:-:S04]  /*0210*/  @!P1 FMUL R8, R8, R8 ;  /* 0x0000000808089220 */ /* 0x002fc80000400000 */
[----:B------:R-:W-:-:S04]  /*0220*/  @P0 FMUL R8, R8, 0.25 ;  /* 0x3e80000008080820 */ /* 0x000fc80000400000 */
[----:B------:R-:W-:-:S04]  /*0230*/  @!P2 FMUL R8, R8, 16777216 ;  /* 0x4b8000000808a820 */ /* 0x000fc80000400000 */
[----:B--2---:R-:W-:Y:S01]  /*0240*/  FMUL R5, R5, R8 ;  /* 0x0000000805057220 */ /* 0x004fe20000400000 */
[----:B------:R-:W-:Y:S06]  /*0250*/  @P3 EXIT ;  /* 0x000000000000394d */ /* 0x000fec0003800000 */
[----:B------:R-:W-:Y:S01]  /*0260*/  STG.E desc[UR4][R2.64], R5 ;  /* 0x0000000502007986 */ /* 0x000fe2000c101904 */
[----:B------:R-:W-:Y:S05]  /*0270*/  EXIT ;  /* 0x000000000000794d */ /* 0x000fea0003800000 */
.L_x_0:
[----:B------:R-:W-:-:S00]  /*0280*/  BRA `(.L_x_0) ;  /* 0xfffffffc00fc7947 */ /* 0x000fc0000383ffff */
[----:B------:R-:W-:-:S00]  /*0290*/  NOP ;  /* 0x0000000000007918 */ /* 0x000fc00000000000 */
        /* <DEDUP_REMOVED lines=14> */
.L_x_1:


//--------------------- .nv.constant0.triton_poi_fused__softmax_2 --------------------------
	.section	.nv.constant0.triton_poi_fused__softmax_2,"a",@progbits
	.sectionflags	@""
	.align	4
.nv.constant0.triton_poi_fused__softmax_2:
	.zero		556
